	.headerflags	@"EF_CUDA_TEXMODE_UNIFIED EF_CUDA_64BIT_ADDRESS EF_CUDA_ACCELERATORS EF_CUDA_SM90 EF_CUDA_VIRTUAL_SM(EF_CUDA_SM90)"
	.elftype	@"ET_EXEC"


//--------------------- .nv.info                  --------------------------
	.section	.nv.info,"",@"SHT_CUDA_INFO"
	.align	4


	//----- nvinfo : EIATTR_REGCOUNT
	.align		4
        /*0000*/ 	.byte	0x04, 0x2f
        /*0002*/ 	.short	(.L_2 - .L_1)
	.align		4
.L_1:
        /*0004*/ 	.word	index@(triton_poi_fused_cat_21)
        /*0008*/ 	.word	0x00000011


	//----- nvinfo : EIATTR_MIN_STACK_SIZE
	.align		4
.L_2:
        /*000c*/ 	.byte	0x04, 0x12
        /*000e*/ 	.short	(.L_4 - .L_3)
	.align		4
.L_3:
        /*0010*/ 	.word	index@(triton_poi_fused_cat_21)
        /*0014*/ 	.word	0x00000000


	//----- nvinfo : EIATTR_FRAME_SIZE
	.align		4
.L_4:
        /*0018*/ 	.byte	0x04, 0x11
        /*001a*/ 	.short	(.L_6 - .L_5)
	.align		4
.L_5:
        /*001c*/ 	.word	index@(triton_poi_fused_cat_21)
        /*0020*/ 	.word	0x00000000


	//----- nvinfo : EIATTR_MIN_STACK_SIZE
	.align		4
.L_6:
        /*0024*/ 	.byte	0x04, 0x12
        /*0026*/ 	.short	(.L_8 - .L_7)
	.align		4
.L_7:
        /*0028*/ 	.word	index@(triton_poi_fused_cat_21)
        /*002c*/ 	.word	0x00000000
.L_8:


//--------------------- .nv.info.triton_poi_fused_cat_21 --------------------------
	.section	.nv.info.triton_poi_fused_cat_21,"",@"SHT_CUDA_INFO"
	.sectionflags	@""
	.align	4


	//----- nvinfo : EIATTR_CUDA_API_VERSION
	.align		4
        /*0000*/ 	.byte	0x04, 0x37
        /*0002*/ 	.short	(.L_10 - .L_9)
.L_9:
        /*0004*/ 	.word	0x0000007c


	//----- nvinfo : EIATTR_KPARAM_INFO
	.align		4
.L_10:
        /*0008*/ 	.byte	0x04, 0x17
        /*000a*/ 	.short	(.L_12 - .L_11)
.L_11:
        /*000c*/ 	.word	0x00000000
        /*0010*/ 	.short	0x0003
        /*0012*/ 	.short	0x0018
        /*0014*/ 	.byte	0x00, 0xf0, 0x11, 0x00


	//----- nvinfo : EIATTR_KPARAM_INFO
	.align		4
.L_12:
        /*0018*/ 	.byte	0x04, 0x17
        /*001a*/ 	.short	(.L_14 - .L_13)
.L_13:
        /*001c*/ 	.word	0x00000000
        /*0020*/ 	.short	0x0002
        /*0022*/ 	.short	0x0010
        /*0024*/ 	.byte	0x00, 0xf4, 0x21, 0x00


	//----- nvinfo : EIATTR_KPARAM_INFO
	.align		4
.L_14:
        /*0028*/ 	.byte	0x04, 0x17
        /*002a*/ 	.short	(.L_16 - .L_15)
.L_15:
        /*002c*/ 	.word	0x00000000
        /*0030*/ 	.short	0x0001
        /*0032*/ 	.short	0x0008
        /*0034*/ 	.byte	0x00, 0xf4, 0x21, 0x00


	//----- nvinfo : EIATTR_KPARAM_INFO
	.align		4
.L_16:
        /*0038*/ 	.byte	0x04, 0x17
        /*003a*/ 	.short	(.L_18 - .L_17)
.L_17:
        /*003c*/ 	.word	0x00000000
        /*0040*/ 	.short	0x0000
        /*0042*/ 	.short	0x0000
        /*0044*/ 	.byte	0x00, 0xf4, 0x21, 0x00


	//----- nvinfo : EIATTR_SPARSE_MMA_MASK
	.align		4
.L_18:
        /*0048*/ 	.byte	0x03, 0x50
        /*004a*/ 	.short	0x0000


	//----- nvinfo : EIATTR_MAXREG_COUNT
	.align		4
        /*004c*/ 	.byte	0x03, 0x1b
        /*004e*/ 	.short	0x00ff


	//----- nvinfo : EIATTR_EXIT_INSTR_OFFSETS
	.align		4
        /*0050*/ 	.byte	0x04, 0x1c
        /*0052*/ 	.short	(.L_20 - .L_19)


	//   ....[0]....
.L_19:
        /*0054*/ 	.word	0x000006b0


	//----- nvinfo : EIATTR_REQNTID
	.align		4
.L_20:
        /*0058*/ 	.byte	0x04, 0x10
        /*005a*/ 	.short	(.L_22 - .L_21)
.L_21:
        /*005c*/ 	.word	0x00000100
        /*0060*/ 	.word	0x00000001
        /*0064*/ 	.word	0x00000001


	//----- nvinfo : EIATTR_CBANK_PARAM_SIZE
	.align		4
.L_22:
        /*0068*/ 	.byte	0x03, 0x19
        /*006a*/ 	.short	0x001c


	//----- nvinfo : EIATTR_PARAM_CBANK
	.align		4
        /*006c*/ 	.byte	0x04, 0x0a
        /*006e*/ 	.short	(.L_24 - .L_23)
	.align		4
.L_23:
        /*0070*/ 	.word	index@(.nv.constant0.triton_poi_fused_cat_21)
        /*0074*/ 	.short	0x0210
        /*0076*/ 	.short	0x001c


	//----- nvinfo : EIATTR_SW_WAR
	.align		4
.L_24:
        /*0078*/ 	.byte	0x04, 0x36
        /*007a*/ 	.short	(.L_26 - .L_25)
.L_25:
        /*007c*/ 	.word	0x00000008
.L_26:


//--------------------- .nv.callgraph             --------------------------
	.section	.nv.callgraph,"",@"SHT_CUDA_CALLGRAPH"
	.align	4
	.sectionentsize	8
	.align		4
        /*0000*/ 	.word	0x00000000
	.align		4
        /*0004*/ 	.word	0xffffffff
	.align		4
        /*0008*/ 	.word	0x00000000
	.align		4
        /*000c*/ 	.word	0xfffffffe
	.align		4
        /*0010*/ 	.word	0x00000000
	.align		4
        /*0014*/ 	.word	0xfffffffd
	.align		4
        /*0018*/ 	.word	0x00000000
	.align		4
        /*001c*/ 	.word	0xfffffffc


//--------------------- .nv.constant4             --------------------------
	.section	.nv.constant4,"a",@progbits
	.align	8
	.align		8
.nv.constant4:
        /*0000*/ 	.dword	_$_str


//--------------------- .text.triton_poi_fused_cat_21 --------------------------
	.section	.text.triton_poi_fused_cat_21,"ax",@progbits
	.align	128
        .global         triton_poi_fused_cat_21
        .type           triton_poi_fused_cat_21,@function
        .size           triton_poi_fused_cat_21,(.L_x_1 - triton_poi_fused_cat_21)
        .other          triton_poi_fused_cat_21,@"STO_CUDA_ENTRY STV_DEFAULT"
triton_poi_fused_cat_21:
.text.triton_poi_fused_cat_21:
[----:B------:R-:W-:Y:S01]  /*0000*/  LDC R1, c[0x0][0x28] ;  /* 0x00000a00ff017b82 */ /* 0x000fe20000000800 */
[----:B------:R-:W1:Y:S01]  /*0010*/  S2R R0, SR_TID.X ;  /* 0x0000000000007919 */ /* 0x000e620000002100 */
[----:B------:R-:W-:Y:S01]  /*0020*/  ULDC.64 UR4, c[0x0][0x208] ;  /* 0x0000820000047ab9 */ /* 0x000fe20000000a00 */
[----:B------:R-:W-:Y:S01]  /*0030*/  ULDC.64 UR6, c[0x0][0x218] ;  /* 0x0000860000067ab9 */ /* 0x000fe20000000a00 */
[----:B------:R-:W2:Y:S01]  /*0040*/  S2R R3, SR_CTAID.X ;  /* 0x0000000000037919 */ /* 0x000ea20000002500 */
[----:B-1----:R-:W-:-:S05]  /*0050*/  IMAD.SHL.U32 R0, R0, 0x2, RZ ;  /* 0x0000000200007824 */ /* 0x002fca00078e00ff */
[----:B------:R-:W-:-:S05]  /*0060*/  LOP3.LUT R0, R0, 0x1fe, RZ, 0xc0, !PT ;  /* 0x000001fe00007812 */ /* 0x000fca00078ec0ff */
[----:B--2---:R-:W-:-:S05]  /*0070*/  IMAD R0, R3, 0x200, R0 ;  /* 0x0000020003007824 */ /* 0x004fca00078e0200 */
[----:B------:R-:W-:-:S04]  /*0080*/  SHF.R.S32.HI R3, RZ, 0x1f, R0 ;  /* 0x0000001fff037819 */ /* 0x000fc80000011400 */
[CC--:B------:R-:W-:Y:S02]  /*0090*/  LEA.HI R6, R3.reuse, R0.reuse, RZ, 0x12 ;  /* 0x0000000003067211 */ /* 0x0c0fe400078f90ff */
[----:B------:R-:W-:Y:S02]  /*00a0*/  LEA.HI R3, R3, R0, RZ, 0x17 ;  /* 0x0000000003037211 */ /* 0x000fe400078fb8ff */
[----:B------:R-:W-:-:S04]  /*00b0*/  SHF.R.S32.HI R2, RZ, 0x12, R6 ;  /* 0x00000012ff027819 */ /* 0x000fc80000011406 */
[----:B------:R-:W-:-:S04]  /*00c0*/  SHF.R.S32.HI R4, RZ, 0xf, R2 ;  /* 0x0000000fff047819 */ /* 0x000fc80000011402 */
[----:B------:R-:W-:-:S04]  /*00d0*/  LOP3.LUT R5, R4, 0xffff, RZ, 0xc0, !PT ;  /* 0x0000ffff04057812 */ /* 0x000fc800078ec0ff */
[----:B------:R-:W-:-:S04]  /*00e0*/  LEA.HI R4, R5, R2, RZ, 0x15 ;  /* 0x0000000205047211 */ /* 0x000fc800078fa8ff */
[----:B------:R-:W-:-:S05]  /*00f0*/  LOP3.LUT R4, R4, 0xffe0, RZ, 0xc0, !PT ;  /* 0x0000ffe004047812 */ /* 0x000fca00078ec0ff */
[----:B------:R-:W-:Y:S02]  /*0100*/  IMAD.MOV R7, RZ, RZ, -R4 ;  /* 0x000000ffff077224 */ /* 0x000fe400078e0a04 */
[----:B------:R-:W1:Y:S03]  /*0110*/  LDC.64 R4, c[0x0][0x210] ;  /* 0x00008400ff047b82 */ /* 0x000e660000000a00 */
[----:B------:R-:W-:-:S05]  /*0120*/  PRMT R7, R7, 0x7710, RZ ;  /* 0x0000771007077816 */ /* 0x000fca00000000ff */
[----:B------:R-:W-:Y:S01]  /*0130*/  IMAD.IADD R7, R2, 0x1, R7 ;  /* 0x0000000102077824 */ /* 0x000fe200078e0207 */
[----:B------:R-:W-:Y:S02]  /*0140*/  SHF.R.S32.HI R2, RZ, 0x17, R3 ;  /* 0x00000017ff027819 */ /* 0x000fe40000011403 */
[----:B------:R-:W-:Y:S02]  /*0150*/  LOP3.LUT R3, R3, 0xff800000, RZ, 0xc0, !PT ;  /* 0xff80000003037812 */ /* 0x000fe400078ec0ff */
[----:B------:R-:W-:Y:S01]  /*0160*/  PRMT R10, R7, 0x9910, RZ ;  /* 0x00009910070a7816 */ /* 0x000fe200000000ff */
[----:B------:R-:W-:-:S03]  /*0170*/  IMAD.SHL.U32 R8, R2, 0x400000, RZ ;  /* 0x0040000002087824 */ /* 0x000fc600078e00ff */
[----:B------:R-:W-:Y:S02]  /*0180*/  ISETP.GE.AND P1, PT, R10, 0x10, PT ;  /* 0x000000100a00780c */ /* 0x000fe40003f26270 */
[----:B------:R-:W-:-:S05]  /*0190*/  IADD3 R3, R8, R0, -R3 ;  /* 0x0000000008037210 */ /* 0x000fca0007ffe803 */
[----:B-1----:R-:W-:Y:S01]  /*01a0*/  IMAD.WIDE R4, R3, 0x4, R4 ;  /* 0x0000000403047825 */ /* 0x002fe200078e0204 */
[----:B------:R-:W-:-:S06]  /*01b0*/  CS2R R2, SRZ ;  /* 0x0000000000027805 */ /* 0x000fcc000001ff00 */
[----:B------:R1:W2:Y:S01]  /*01c0*/  @!P1 LDG.E.64 R2, desc[UR4][R4.64] ;  /* 0x0000000404029981 */ /* 0x0002a2000c1e1b00 */
[----:B------:R-:W-:Y:S02]  /*01d0*/  LOP3.LUT R9, R6, 0xfffc0000, RZ, 0xc0, !PT ;  /* 0xfffc000006097812 */ /* 0x000fe400078ec0ff */
[----:B------:R-:W-:Y:S02]  /*01e0*/  LOP3.LUT R7, R7, 0xffff, RZ, 0xc0, !PT ;  /* 0x0000ffff07077812 */ /* 0x000fe400078ec0ff */
[----:B------:R-:W-:Y:S01]  /*01f0*/  ISETP.GT.AND P0, PT, R10, 0xf, PT ;  /* 0x0000000f0a00780c */ /* 0x000fe20003f04270 */
[----:B------:R-:W-:Y:S01]  /*0200*/  IMAD.IADD R9, R0, 0x1, -R9 ;  /* 0x0000000100097824 */ /* 0x000fe200078e0a09 */
[----:B------:R-:W-:Y:S01]  /*0210*/  SHF.R.S32.HI R6, RZ, 0x1f, R8 ;  /* 0x0000001fff067819 */ /* 0x000fe20000011408 */
[----:B------:R-:W-:-:S05]  /*0220*/  IMAD.SHL.U32 R7, R7, 0x40000, RZ ;  /* 0x0004000007077824 */ /* 0x000fca00078e00ff */
[----:B------:R-:W-:Y:S02]  /*0230*/  IADD3 R8, P2, P3, R7, R9, R8 ;  /* 0x0000000907087210 */ /* 0x000fe40007b5e008 */
[----:B------:R-:W-:Y:S02]  /*0240*/  SHF.R.S32.HI R9, RZ, 0x1f, R9 ;  /* 0x0000001fff097819 */ /* 0x000fe40000011409 */
[----:B------:R-:W-:-:S04]  /*0250*/  SHF.R.S32.HI R7, RZ, 0x1f, R7 ;  /* 0x0000001fff077819 */ /* 0x000fc80000011407 */
[----:B-1----:R-:W-:Y:S02]  /*0260*/  IADD3.X R5, R7, R9, R6, P2, P3 ;  /* 0x0000000907057210 */ /* 0x002fe400017e6406 */
[----:B------:R-:W-:-:S04]  /*0270*/  LEA R4, P2, R8, UR6, 0x2 ;  /* 0x0000000608047c11 */ /* 0x000fc8000f8410ff */
[----:B------:R-:W-:Y:S02]  /*0280*/  LEA.HI.X R5, R8, UR7, R5, 0x2, P2 ;  /* 0x0000000708057c11 */ /* 0x000fe400090f1405 */
[----:B------:R-:W-:Y:S02]  /*0290*/  CS2R R8, SRZ ;  /* 0x0000000000087805 */ /* 0x000fe4000001ff00 */
[----:B------:R-:W-:-:S04]  /*02a0*/  @P0 IADD3 R4, P2, R4, -0x1000000, RZ ;  /* 0xff00000004040810 */ /* 0x000fc80007f5e0ff */
[----:B------:R-:W-:-:S05]  /*02b0*/  @P0 IADD3.X R5, R5, -0x1, RZ, P2, !PT ;  /* 0xffffffff05050810 */ /* 0x000fca00017fe4ff */
[----:B------:R1:W3:Y:S01]  /*02c0*/  @P0 LDG.E.64 R8, desc[UR4][R4.64] ;  /* 0x0000000404080981 */ /* 0x0002e2000c1e1b00 */
[----:B--2---:R-:W-:Y:S02]  /*02d0*/  SEL R2, R2, RZ, !P1 ;  /* 0x000000ff02027207 */ /* 0x004fe40004800000 */
[----:B------:R-:W-:-:S03]  /*02e0*/  SEL R3, R3, RZ, !P1 ;  /* 0x000000ff03037207 */ /* 0x000fc60004800000 */
[C---:B------:R-:W-:Y:S01]  /*02f0*/  FMUL R6, R2.reuse, 1.4426950216293334961 ;  /* 0x3fb8aa3b02067820 */ /* 0x040fe20000400000 */
[----:B------:R-:W-:Y:S01]  /*0300*/  FADD.FTZ R7, |R2|, -RZ ;  /* 0x800000ff02077221 */ /* 0x000fe20000010200 */
[C---:B------:R-:W-:Y:S01]  /*0310*/  FMUL R10, R3.reuse, 1.4426950216293334961 ;  /* 0x3fb8aa3b030a7820 */ /* 0x040fe20000400000 */
[----:B------:R-:W-:-:S03]  /*0320*/  FADD.FTZ R11, |R3|, -RZ ;  /* 0x800000ff030b7221 */ /* 0x000fc60000010200 */
[----:B------:R-:W1:Y:S01]  /*0330*/  FRND R6, R6 ;  /* 0x0000000600067307 */ /* 0x000e620000201000 */
[----:B------:R-:W-:Y:S02]  /*0340*/  FSETP.GEU.AND P2, PT, R7, 0.40999999642372131348, PT ;  /* 0x3ed1eb850700780b */ /* 0x000fe40003f4e000 */
[----:B------:R-:W-:Y:S01]  /*0350*/  FSETP.GEU.AND P3, PT, R11, 0.40999999642372131348, PT ;  /* 0x3ed1eb850b00780b */ /* 0x000fe20003f6e000 */
[----:B------:R-:W-:-:S04]  /*0360*/  IMAD.MOV.U32 R11, RZ, RZ, 0x3ab5ebe6 ;  /* 0x3ab5ebe6ff0b7424 */ /* 0x000fc800078e00ff */
[----:B------:R-:W2:Y:S01]  /*0370*/  FRND R10, R10 ;  /* 0x0000000a000a7307 */ /* 0x000ea20000201000 */
[----:B-1----:R-:W-:Y:S02]  /*0380*/  FSEL R5, R6, RZ, P2 ;  /* 0x000000ff06057208 */ /* 0x002fe40001000000 */
[----:B------:R-:W-:Y:S02]  /*0390*/  FSETP.NEU.AND P2, PT, R3, RZ, PT ;  /* 0x000000ff0300720b */ /* 0x000fe40003f4d000 */
[C---:B------:R-:W-:Y:S01]  /*03a0*/  FSETP.NEU.AND P5, PT, R5.reuse, 128, PT ;  /* 0x430000000500780b */ /* 0x040fe20003fad000 */
[----:B------:R-:W-:Y:S01]  /*03b0*/  FFMA.FTZ R14, -R5, 0.693145751953125, R2 ;  /* 0x3f317200050e7823 */ /* 0x000fe20000010102 */
[----:B--2---:R-:W-:-:S03]  /*03c0*/  FSEL R12, R10, RZ, P3 ;  /* 0x000000ff0a0c7208 */ /* 0x004fc60001800000 */
[C---:B------:R-:W-:Y:S01]  /*03d0*/  FFMA.FTZ R14, -R5.reuse, 1.428606765330187045e-06, R14 ;  /* 0x35bfbe8e050e7823 */ /* 0x040fe2000001010e */
[----:B------:R-:W-:Y:S02]  /*03e0*/  FSEL R4, R5, 127, P5 ;  /* 0x42fe000005047808 */ /* 0x000fe40002800000 */
[C---:B------:R-:W-:Y:S01]  /*03f0*/  FSETP.NEU.AND P4, PT, R12.reuse, 128, PT ;  /* 0x430000000c00780b */ /* 0x040fe20003f8d000 */
[----:B------:R-:W-:Y:S01]  /*0400*/  FFMA.FTZ R7, -R12, 0.693145751953125, R3 ;  /* 0x3f3172000c077823 */ /* 0x000fe20000010103 */
[----:B------:R-:W-:Y:S01]  /*0410*/  MUFU.EX2 R5, R4 ;  /* 0x0000000400057308 */ /* 0x000fe20000000800 */
[----:B------:R-:W-:Y:S02]  /*0420*/  FSETP.NEU.AND P3, PT, R2, RZ, PT ;  /* 0x000000ff0200720b */ /* 0x000fe40003f6d000 */
[----:B------:R-:W-:Y:S01]  /*0430*/  FFMA.FTZ R10, -R12, 1.428606765330187045e-06, R7 ;  /* 0x35bfbe8e0c0a7823 */ /* 0x000fe20000010107 */
[----:B------:R-:W-:Y:S01]  /*0440*/  FFMA.FTZ R7, R14, R11, 0.0083824126049876213074 ;  /* 0x3c0956630e077423 */ /* 0x000fe2000001000b */
[----:B------:R-:W-:-:S02]  /*0450*/  FSEL R12, R12, 127, P4 ;  /* 0x42fe00000c0c7808 */ /* 0x000fc40002000000 */
[----:B------:R-:W-:Y:S01]  /*0460*/  FFMA.FTZ R11, R10, R11, 0.0083824126049876213074 ;  /* 0x3c0956630a0b7423 */ /* 0x000fe2000001000b */
[----:B------:R-:W-:Y:S01]  /*0470*/  FFMA.FTZ R7, R14, R7, 0.041667830199003219604 ;  /* 0x3d2aabe30e077423 */ /* 0x000fe20000010007 */
[----:B------:R-:W1:Y:S01]  /*0480*/  MUFU.EX2 R6, R12 ;  /* 0x0000000c00067308 */ /* 0x000e620000000800 */
[----:B------:R-:W-:Y:S01]  /*0490*/  FSETP.GT.AND P6, PT, R4, 128, PT ;  /* 0x430000000400780b */ /* 0x000fe20003fc4000 */
[----:B------:R-:W-:Y:S01]  /*04a0*/  FFMA.FTZ R11, R10, R11, 0.041667830199003219604 ;  /* 0x3d2aabe30a0b7423 */ /* 0x000fe2000001000b */
[----:B------:R-:W-:-:S03]  /*04b0*/  FFMA.FTZ R7, R14, R7, 0.16666397452354431152 ;  /* 0x3e2aa9f60e077423 */ /* 0x000fc60000010007 */
[----:B------:R-:W-:Y:S01]  /*04c0*/  FFMA.FTZ R11, R10, R11, 0.16666397452354431152 ;  /* 0x3e2aa9f60a0b7423 */ /* 0x000fe2000001000b */
[----:B------:R-:W-:-:S03]  /*04d0*/  FFMA.FTZ R7, R14, R7, 0.49999994039535522461 ;  /* 0x3efffffe0e077423 */ /* 0x000fc60000010007 */
[----:B------:R-:W-:Y:S01]  /*04e0*/  FFMA.FTZ R11, R10, R11, 0.49999994039535522461 ;  /* 0x3efffffe0a0b7423 */ /* 0x000fe2000001000b */
[----:B------:R-:W-:-:S03]  /*04f0*/  FMUL R7, R14, R7 ;  /* 0x000000070e077220 */ /* 0x000fc60000400000 */
[----:B------:R-:W-:Y:S01]  /*0500*/  FMUL R11, R10, R11 ;  /* 0x0000000b0a0b7220 */ /* 0x000fe20000400000 */
[----:B------:R-:W-:Y:S01]  /*0510*/  FFMA.FTZ R14, R14, R7, R14 ;  /* 0x000000070e0e7223 */ /* 0x000fe2000001000e */
[----:B-1----:R-:W-:Y:S02]  /*0520*/  FADD R7, R6, -1 ;  /* 0xbf80000006077421 */ /* 0x002fe40000000000 */
[----:B------:R-:W-:Y:S01]  /*0530*/  FFMA.FTZ R11, R10, R11, R10 ;  /* 0x0000000b0a0b7223 */ /* 0x000fe2000001000a */
[----:B------:R-:W-:-:S03]  /*0540*/  FADD R10, R5, -1 ;  /* 0xbf800000050a7421 */ /* 0x000fc60000000000 */
[----:B------:R-:W-:Y:S01]  /*0550*/  FFMA.FTZ R11, R6, R11, R7 ;  /* 0x0000000b060b7223 */ /* 0x000fe20000010007 */
[----:B------:R-:W-:Y:S01]  /*0560*/  FFMA.FTZ R5, R5, R14, R10 ;  /* 0x0000000e05057223 */ /* 0x000fe2000001000a */
[----:B------:R-:W1:Y:S02]  /*0570*/  LDC.64 R6, c[0x0][0x220] ;  /* 0x00008800ff067b82 */ /* 0x000e640000000a00 */
[----:B------:R-:W-:Y:S01]  /*0580*/  @!P4 FADD R11, R11, R11 ;  /* 0x0000000b0b0bc221 */ /* 0x000fe20000000000 */
[C---:B------:R-:W-:Y:S01]  /*0590*/  FSETP.GT.AND P4, PT, R12.reuse, 128, PT ;  /* 0x430000000c00780b */ /* 0x040fe20003f84000 */
[----:B------:R-:W-:Y:S01]  /*05a0*/  @!P5 FADD R5, R5, R5 ;  /* 0x000000050505d221 */ /* 0x000fe20000000000 */
[----:B------:R-:W-:Y:S02]  /*05b0*/  FSETP.GEU.AND P5, PT, R12, -25, PT ;  /* 0xc1c800000c00780b */ /* 0x000fe40003fae000 */
[----:B------:R-:W-:Y:S01]  /*05c0*/  FSEL R10, R11, +INF , !P4 ;  /* 0x7f8000000b0a7808 */ /* 0x000fe20006000000 */
[----:B------:R-:W-:Y:S01]  /*05d0*/  FADD R11, R2, R2 ;  /* 0x00000002020b7221 */ /* 0x000fe20000000000 */
[----:B------:R-:W-:-:S02]  /*05e0*/  FSEL R5, R5, +INF , !P6 ;  /* 0x7f80000005057808 */ /* 0x000fc40007000000 */
[----:B------:R-:W-:Y:S02]  /*05f0*/  FSETP.GEU.AND P4, PT, R4, -25, PT ;  /* 0xc1c800000400780b */ /* 0x000fe40003f8e000 */
[----:B------:R-:W-:Y:S01]  /*0600*/  FSEL R10, R10, -1, P5 ;  /* 0xbf8000000a0a7808 */ /* 0x000fe20002800000 */
[----:B------:R-:W-:Y:S01]  /*0610*/  @!P2 FADD R10, R3, R3 ;  /* 0x00000003030aa221 */ /* 0x000fe20000000000 */
[----:B------:R-:W-:Y:S02]  /*0620*/  @P3 FSEL R11, R5, -1, P4 ;  /* 0xbf800000050b3808 */ /* 0x000fe40002000000 */
[C---:B------:R-:W-:Y:S02]  /*0630*/  FSETP.GT.AND P3, PT, R2.reuse, RZ, PT ;  /* 0x000000ff0200720b */ /* 0x040fe40003f64000 */
[----:B------:R-:W-:Y:S02]  /*0640*/  FSETP.GT.AND P2, PT, R3, RZ, PT ;  /* 0x000000ff0300720b */ /* 0x000fe40003f44000 */
[----:B------:R-:W-:-:S02]  /*0650*/  FSEL R4, R2, R11, P3 ;  /* 0x0000000b02047208 */ /* 0x000fc40001800000 */
[----:B------:R-:W-:Y:S01]  /*0660*/  FSEL R5, R3, R10, P2 ;  /* 0x0000000a03057208 */ /* 0x000fe20001000000 */
[----:B-1----:R-:W-:Y:S01]  /*0670*/  IMAD.WIDE R2, R0, 0x4, R6 ;  /* 0x0000000400027825 */ /* 0x002fe200078e0206 */
[----:B---3--:R-:W-:Y:S02]  /*0680*/  @P1 SEL R4, R8, RZ, P0 ;  /* 0x000000ff08041207 */ /* 0x008fe40000000000 */
[----:B------:R-:W-:-:S05]  /*0690*/  @P1 SEL R5, R9, RZ, P0 ;  /* 0x000000ff09051207 */ /* 0x000fca0000000000 */
[----:B------:R-:W-:Y:S01]  /*06a0*/  STG.E.64 desc[UR4][R2.64], R4 ;  /* 0x0000000402007986 */ /* 0x000fe2000c101b04 */
[----:B------:R-:W-:Y:S05]  /*06b0*/  EXIT ;  /* 0x000000000000794d */ /* 0x000fea0003800000 */
.L_x_0:
[----:B------:R-:W-:-:S00]  /*06c0*/  BRA `(.L_x_0) ;  /* 0xfffffffc00fc7947 */ /* 0x000fc0000383ffff */
[----:B------:R-:W-:-:S00]  /*06d0*/  NOP ;  /* 0x0000000000007918 */ /* 0x000fc00000000000 */
        /* <DEDUP_REMOVED lines=10> */
.L_x_1:


//--------------------- .nv.global.init           --------------------------
	.section	.nv.global.init,"aw",@progbits
.nv.global.init:
	.type		_$_str,@object
	.size		_$_str,(.L_0 - _$_str)
_$_str:
        /*0000*/ 	.byte	0x5f, 0x5f, 0x43, 0x55, 0x44, 0x41, 0x5f, 0x46, 0x54, 0x5a, 0x00
.L_0:


//--------------------- .nv.constant0.triton_poi_fused_cat_21 --------------------------
	.section	.nv.constant0.triton_poi_fused_cat_21,"a",@progbits
	.sectionflags	@""
	.align	4
.nv.constant0.triton_poi_fused_cat_21:
	.zero		556
